	.headerflags	@"EF_CUDA_TEXMODE_UNIFIED EF_CUDA_64BIT_ADDRESS EF_CUDA_ACCELERATORS EF_CUDA_SM90 EF_CUDA_VIRTUAL_SM(EF_CUDA_SM90)"
	.elftype	@"ET_EXEC"


//--------------------- .nv.info                  --------------------------
	.section	.nv.info,"",@"SHT_CUDA_INFO"
	.align	4


	//----- nvinfo : EIATTR_REGCOUNT
	.align		4
        /*0000*/ 	.byte	0x04, 0x2f
        /*0002*/ 	.short	(.L_1 - .L_0)
	.align		4
.L_0:
        /*0004*/ 	.word	index@(triton_poi_fused_max_pool2d_with_indices_2)
        /*0008*/ 	.word	0x00000012


	//----- nvinfo : EIATTR_MIN_STACK_SIZE
	.align		4
.L_1:
        /*000c*/ 	.byte	0x04, 0x12
        /*000e*/ 	.short	(.L_3 - .L_2)
	.align		4
.L_2:
        /*0010*/ 	.word	index@(triton_poi_fused_max_pool2d_with_indices_2)
        /*0014*/ 	.word	0x00000000


	//----- nvinfo : EIATTR_FRAME_SIZE
	.align		4
.L_3:
        /*0018*/ 	.byte	0x04, 0x11
        /*001a*/ 	.short	(.L_5 - .L_4)
	.align		4
.L_4:
        /*001c*/ 	.word	index@(triton_poi_fused_max_pool2d_with_indices_2)
        /*0020*/ 	.word	0x00000000


	//----- nvinfo : EIATTR_MIN_STACK_SIZE
	.align		4
.L_5:
        /*0024*/ 	.byte	0x04, 0x12
        /*0026*/ 	.short	(.L_7 - .L_6)
	.align		4
.L_6:
        /*0028*/ 	.word	index@(triton_poi_fused_max_pool2d_with_indices_2)
        /*002c*/ 	.word	0x00000000
.L_7:


//--------------------- .nv.info.triton_poi_fused_max_pool2d_with_indices_2 --------------------------
	.section	.nv.info.triton_poi_fused_max_pool2d_with_indices_2,"",@"SHT_CUDA_INFO"
	.sectionflags	@""
	.align	4


	//----- nvinfo : EIATTR_CUDA_API_VERSION
	.align		4
        /*0000*/ 	.byte	0x04, 0x37
        /*0002*/ 	.short	(.L_9 - .L_8)
.L_8:
        /*0004*/ 	.word	0x0000007c


	//----- nvinfo : EIATTR_KPARAM_INFO
	.align		4
.L_9:
        /*0008*/ 	.byte	0x04, 0x17
        /*000a*/ 	.short	(.L_11 - .L_10)
.L_10:
        /*000c*/ 	.word	0x00000000
        /*0010*/ 	.short	0x0003
        /*0012*/ 	.short	0x0018
        /*0014*/ 	.byte	0x00, 0xf0, 0x11, 0x00


	//----- nvinfo : EIATTR_KPARAM_INFO
	.align		4
.L_11:
        /*0018*/ 	.byte	0x04, 0x17
        /*001a*/ 	.short	(.L_13 - .L_12)
.L_12:
        /*001c*/ 	.word	0x00000000
        /*0020*/ 	.short	0x0002
        /*0022*/ 	.short	0x0010
        /*0024*/ 	.byte	0x00, 0xf4, 0x21, 0x00


	//----- nvinfo : EIATTR_KPARAM_INFO
	.align		4
.L_13:
        /*0028*/ 	.byte	0x04, 0x17
        /*002a*/ 	.short	(.L_15 - .L_14)
.L_14:
        /*002c*/ 	.word	0x00000000
        /*0030*/ 	.short	0x0001
        /*0032*/ 	.short	0x0008
        /*0034*/ 	.byte	0x00, 0xf4, 0x21, 0x00


	//----- nvinfo : EIATTR_KPARAM_INFO
	.align		4
.L_15:
        /*0038*/ 	.byte	0x04, 0x17
        /*003a*/ 	.short	(.L_17 - .L_16)
.L_16:
        /*003c*/ 	.word	0x00000000
        /*0040*/ 	.short	0x0000
        /*0042*/ 	.short	0x0000
        /*0044*/ 	.byte	0x00, 0xf4, 0x21, 0x00


	//----- nvinfo : EIATTR_SPARSE_MMA_MASK
	.align		4
.L_17:
        /*0048*/ 	.byte	0x03, 0x50
        /*004a*/ 	.short	0x0000


	//----- nvinfo : EIATTR_MAXREG_COUNT
	.align		4
        /*004c*/ 	.byte	0x03, 0x1b
        /*004e*/ 	.short	0x00ff


	//----- nvinfo : EIATTR_EXIT_INSTR_OFFSETS
	.align		4
        /*0050*/ 	.byte	0x04, 0x1c
        /*0052*/ 	.short	(.L_19 - .L_18)


	//   ....[0]....
.L_18:
        /*0054*/ 	.word	0x00000420


	//   ....[1]....
        /*0058*/ 	.word	0x00000440


	//----- nvinfo : EIATTR_REQNTID
	.align		4
.L_19:
        /*005c*/ 	.byte	0x04, 0x10
        /*005e*/ 	.short	(.L_21 - .L_20)
.L_20:
        /*0060*/ 	.word	0x00000020
        /*0064*/ 	.word	0x00000001
        /*0068*/ 	.word	0x00000001


	//----- nvinfo : EIATTR_CBANK_PARAM_SIZE
	.align		4
.L_21:
        /*006c*/ 	.byte	0x03, 0x19
        /*006e*/ 	.short	0x001c


	//----- nvinfo : EIATTR_PARAM_CBANK
	.align		4
        /*0070*/ 	.byte	0x04, 0x0a
        /*0072*/ 	.short	(.L_23 - .L_22)
	.align		4
.L_22:
        /*0074*/ 	.word	index@(.nv.constant0.triton_poi_fused_max_pool2d_with_indices_2)
        /*0078*/ 	.short	0x0210
        /*007a*/ 	.short	0x001c


	//----- nvinfo : EIATTR_SW_WAR
	.align		4
.L_23:
        /*007c*/ 	.byte	0x04, 0x36
        /*007e*/ 	.short	(.L_25 - .L_24)
.L_24:
        /*0080*/ 	.word	0x00000008
.L_25:


//--------------------- .nv.callgraph             --------------------------
	.section	.nv.callgraph,"",@"SHT_CUDA_CALLGRAPH"
	.align	4
	.sectionentsize	8
	.align		4
        /*0000*/ 	.word	0x00000000
	.align		4
        /*0004*/ 	.word	0xffffffff
	.align		4
        /*0008*/ 	.word	0x00000000
	.align		4
        /*000c*/ 	.word	0xfffffffe
	.align		4
        /*0010*/ 	.word	0x00000000
	.align		4
        /*0014*/ 	.word	0xfffffffd
	.align		4
        /*0018*/ 	.word	0x00000000
	.align		4
        /*001c*/ 	.word	0xfffffffc


//--------------------- .text.triton_poi_fused_max_pool2d_with_indices_2 --------------------------
	.section	.text.triton_poi_fused_max_pool2d_with_indices_2,"ax",@progbits
	.align	128
        .global         triton_poi_fused_max_pool2d_with_indices_2
        .type           triton_poi_fused_max_pool2d_with_indices_2,@function
        .size           triton_poi_fused_max_pool2d_with_indices_2,(.L_x_1 - triton_poi_fused_max_pool2d_with_indices_2)
        .other          triton_poi_fused_max_pool2d_with_indices_2,@"STO_CUDA_ENTRY STV_DEFAULT"
triton_poi_fused_max_pool2d_with_indices_2:
.text.triton_poi_fused_max_pool2d_with_indices_2:
[----:B------:R-:W0:Y:S02]  /*0000*/  LDC R1, c[0x0][0x28] ;  /* 0x00000a00ff017b82 */ /* 0x000e240000000800 */
[----:B------:R-:W1:Y:S01]  /*0010*/  S2R R0, SR_TID.X ;  /* 0x0000000000007919 */ /* 0x000e620000002100 */
[----:B------:R-:W2:Y:S01]  /*0020*/  LDC.64 R4, c[0x0][0x210] ;  /* 0x00008400ff047b82 */ /* 0x000ea20000000a00 */
[----:B------:R-:W-:Y:S01]  /*0030*/  IMAD.MOV.U32 R10, RZ, RZ, RZ ;  /* 0x000000ffff0a7224 */ /* 0x000fe200078e00ff */
[----:B------:R-:W-:Y:S01]  /*0040*/  ULDC.64 UR4, c[0x0][0x208] ;  /* 0x0000820000047ab9 */ /* 0x000fe20000000a00 */
[----:B------:R-:W3:Y:S01]  /*0050*/  S2R R9, SR_CTAID.X ;  /* 0x0000000000097919 */ /* 0x000ee20000002500 */
[----:B------:R-:W-:Y:S01]  /*0060*/  IMAD.MOV.U32 R8, RZ, RZ, RZ ;  /* 0x000000ffff087224 */ /* 0x000fe200078e00ff */
[----:B------:R-:W-:Y:S01]  /*0070*/  ULDC.64 UR6, c[0x0][0x218] ;  /* 0x0000860000067ab9 */ /* 0x000fe20000000a00 */
[----:B-1----:R-:W-:-:S05]  /*0080*/  IMAD.SHL.U32 R0, R0, 0x2, RZ ;  /* 0x0000000200007824 */ /* 0x002fca00078e00ff */
[----:B------:R-:W-:-:S05]  /*0090*/  LOP3.LUT R0, R0, 0x3e, RZ, 0xc0, !PT ;  /* 0x0000003e00007812 */ /* 0x000fca00078ec0ff */
[----:B---3--:R-:W-:-:S04]  /*00a0*/  IMAD R9, R9, 0x40, R0 ;  /* 0x0000004009097824 */ /* 0x008fc800078e0200 */
[C---:B------:R-:W-:Y:S01]  /*00b0*/  VIADD R0, R9.reuse, 0x1 ;  /* 0x0000000109007836 */ /* 0x040fe20000000000 */
[C---:B------:R-:W-:Y:S01]  /*00c0*/  ISETP.GE.AND P0, PT, R9.reuse, 0x30, PT ;  /* 0x000000300900780c */ /* 0x040fe20003f06270 */
[----:B------:R-:W-:-:S04]  /*00d0*/  IMAD.HI R2, R9, 0x55555556, RZ ;  /* 0x5555555609027827 */ /* 0x000fc800078e02ff */
[----:B------:R-:W-:Y:S01]  /*00e0*/  IMAD.HI R3, R0, 0x55555556, RZ ;  /* 0x5555555600037827 */ /* 0x000fe200078e02ff */
[----:B------:R-:W-:-:S03]  /*00f0*/  LEA.HI R2, R2, R2, RZ, 0x1 ;  /* 0x0000000202027211 */ /* 0x000fc600078f08ff */
[----:B------:R-:W-:Y:S01]  /*0100*/  IMAD.SHL.U32 R7, R9, 0x2, RZ ;  /* 0x0000000209077824 */ /* 0x000fe200078e00ff */
[----:B------:R-:W-:Y:S01]  /*0110*/  LEA.HI R3, R3, R3, RZ, 0x1 ;  /* 0x0000000303037211 */ /* 0x000fe200078f08ff */
[----:B------:R-:W-:Y:S02]  /*0120*/  IMAD R2, R2, -0x3, R9 ;  /* 0xfffffffd02027824 */ /* 0x000fe400078e0209 */
[----:B------:R-:W-:Y:S02]  /*0130*/  VIADD R13, R7, 0xffffffff ;  /* 0xffffffff070d7836 */ /* 0x000fe40000000000 */
[----:B------:R-:W-:Y:S01]  /*0140*/  IMAD R3, R3, -0x3, R0 ;  /* 0xfffffffd03037824 */ /* 0x000fe200078e0200 */
[----:B------:R-:W-:Y:S01]  /*0150*/  ISETP.GT.AND P3, PT, R2, RZ, !P0 ;  /* 0x000000ff0200720c */ /* 0x000fe20004764270 */
[----:B------:R-:W-:Y:S01]  /*0160*/  IMAD.SHL.U32 R11, R0, 0x2, RZ ;  /* 0x00000002000b7824 */ /* 0x000fe200078e00ff */
[----:B------:R-:W-:Y:S01]  /*0170*/  ISETP.GT.AND P2, PT, R2, -0x1, !P0 ;  /* 0xffffffff0200780c */ /* 0x000fe20004744270 */
[----:B--2---:R-:W-:Y:S01]  /*0180*/  IMAD.WIDE R6, R7, 0x4, R4 ;  /* 0x0000000407067825 */ /* 0x004fe200078e0204 */
[----:B------:R-:W-:-:S02]  /*0190*/  ISETP.GT.AND P4, PT, R3, RZ, !P0 ;  /* 0x000000ff0300720c */ /* 0x000fc40004784270 */
[----:B------:R-:W-:Y:S01]  /*01a0*/  ISETP.GT.AND P1, PT, R3, -0x1, !P0 ;  /* 0xffffffff0300780c */ /* 0x000fe20004724270 */
[----:B------:R-:W-:Y:S01]  /*01b0*/  IMAD.WIDE R2, R13, 0x4, R4 ;  /* 0x000000040d027825 */ /* 0x000fe200078e0204 */
[----:B------:R-:W-:-:S03]  /*01c0*/  CS2R R12, SRZ ;  /* 0x00000000000c7805 */ /* 0x000fc6000001ff00 */
[----:B------:R-:W-:Y:S02]  /*01d0*/  IMAD.MOV.U32 R0, RZ, RZ, RZ ;  /* 0x000000ffff007224 */ /* 0x000fe400078e00ff */
[----:B------:R-:W-:Y:S02]  /*01e0*/  IMAD.WIDE R4, R11, 0x4, R4 ;  /* 0x000000040b047825 */ /* 0x000fe400078e0204 */
[----:B------:R-:W2:Y:S04]  /*01f0*/  @P2 LDG.E.EL R10, desc[UR4][R6.64] ;  /* 0x00000004060a2981 */ /* 0x000ea8000c2e1900 */
[----:B------:R1:W3:Y:S04]  /*0200*/  @P3 LDG.E.EL R0, desc[UR4][R2.64] ;  /* 0x0000000402003981 */ /* 0x0002e8000c2e1900 */
[----:B------:R-:W4:Y:S04]  /*0210*/  @P4 LDG.E.EL R8, desc[UR4][R4.64+-0x4] ;  /* 0xfffffc0404084981 */ /* 0x000f28000c2e1900 */
[----:B------:R-:W5:Y:S01]  /*0220*/  @P1 LDG.E.EL R12, desc[UR4][R4.64] ;  /* 0x00000004040c1981 */ /* 0x000f62000c2e1900 */
[----:B------:R-:W-:Y:S01]  /*0230*/  IMAD.MOV.U32 R14, RZ, RZ, RZ ;  /* 0x000000ffff0e7224 */ /* 0x000fe200078e00ff */
[----:B-1----:R-:W1:Y:S02]  /*0240*/  LDC.64 R2, c[0x0][0x220] ;  /* 0x00008800ff027b82 */ /* 0x002e640000000a00 */
[----:B------:R-:W5:Y:S04]  /*0250*/  @P2 LDG.E.EL R13, desc[UR4][R6.64+0x4] ;  /* 0x00000404060d2981 */ /* 0x000f68000c2e1900 */
[----:B------:R-:W5:Y:S01]  /*0260*/  @P1 LDG.E.EL R14, desc[UR4][R4.64+0x4] ;  /* 0x00000404040e1981 */ /* 0x000f62000c2e1900 */
[----:B-1----:R-:W-:Y:S01]  /*0270*/  IMAD.WIDE R2, R9, 0x4, R2 ;  /* 0x0000000409027825 */ /* 0x002fe200078e0202 */
[----:B--2---:R-:W-:-:S02]  /*0280*/  SEL R11, R10, 0xff800000, P2 ;  /* 0xff8000000a0b7807 */ /* 0x004fc40001000000 */
[----:B---3--:R-:W-:Y:S02]  /*0290*/  SEL R0, R0, 0xff800000, P3 ;  /* 0xff80000000007807 */ /* 0x008fe40001800000 */
[----:B----4-:R-:W-:Y:S02]  /*02a0*/  SEL R15, R8, 0xff800000, P4 ;  /* 0xff800000080f7807 */ /* 0x010fe40002000000 */
[----:B-----5:R-:W-:Y:S02]  /*02b0*/  SEL R12, R12, 0xff800000, P1 ;  /* 0xff8000000c0c7807 */ /* 0x020fe40000800000 */
[C---:B------:R-:W-:Y:S02]  /*02c0*/  FSETP.GT.AND P4, PT, R11.reuse, R0, PT ;  /* 0x000000000b00720b */ /* 0x040fe40003f84000 */
[----:B------:R-:W-:Y:S02]  /*02d0*/  FSETP.GT.AND P3, PT, R12, R15, PT ;  /* 0x0000000f0c00720b */ /* 0x000fe40003f64000 */
[----:B------:R-:W-:-:S02]  /*02e0*/  FSETP.NAN.AND P5, PT, R11, R11, PT ;  /* 0x0000000b0b00720b */ /* 0x000fc40003fa8000 */
[----:B------:R-:W-:Y:S02]  /*02f0*/  FSETP.NAN.AND P6, PT, R12, R12, PT ;  /* 0x0000000c0c00720b */ /* 0x000fe40003fc8000 */
[----:B------:R-:W-:Y:S02]  /*0300*/  SEL R6, R13, 0xff800000, P2 ;  /* 0xff8000000d067807 */ /* 0x000fe40001000000 */
[----:B------:R-:W-:-:S03]  /*0310*/  SEL R7, R14, 0xff800000, P1 ;  /* 0xff8000000e077807 */ /* 0x000fc60000800000 */
[----:B------:R-:W-:Y:S02]  /*0320*/  @!P4 SEL R11, R11, R0, P5 ;  /* 0x000000000b0bc207 */ /* 0x000fe40002800000 */
[----:B------:R-:W-:Y:S02]  /*0330*/  @!P3 SEL R12, R12, R15, P6 ;  /* 0x0000000f0c0cb207 */ /* 0x000fe40003000000 */
[----:B------:R-:W-:Y:S02]  /*0340*/  SEL R5, RZ, 0x1, !P4 ;  /* 0x00000001ff057807 */ /* 0x000fe40006000000 */
[----:B------:R-:W-:Y:S02]  /*0350*/  FSETP.GEU.AND P4, PT, R11, R6, PT ;  /* 0x000000060b00720b */ /* 0x000fe40003f8e000 */
[----:B------:R-:W-:Y:S02]  /*0360*/  SEL R0, RZ, 0x1, !P3 ;  /* 0x00000001ff007807 */ /* 0x000fe40005800000 */
[----:B------:R-:W-:-:S02]  /*0370*/  FSETP.GEU.AND P1, PT, R12, R7, PT ;  /* 0x000000070c00720b */ /* 0x000fc40003f2e000 */
[----:B------:R-:W-:Y:S02]  /*0380*/  FSETP.NAN.AND P3, PT, R6, R6, PT ;  /* 0x000000060600720b */ /* 0x000fe40003f68000 */
[----:B------:R-:W-:Y:S02]  /*0390*/  FSETP.NAN.AND P5, PT, R7, R7, PT ;  /* 0x000000070700720b */ /* 0x000fe40003fa8000 */
[----:B------:R-:W-:Y:S02]  /*03a0*/  SEL R8, R5, 0x2, P4 ;  /* 0x0000000205087807 */ /* 0x000fe40002000000 */
[----:B------:R-:W-:Y:S02]  /*03b0*/  SEL R13, R0, 0x2, P1 ;  /* 0x00000002000d7807 */ /* 0x000fe40000800000 */
[----:B------:R-:W-:-:S03]  /*03c0*/  IADD3 R4, P2, R9, UR6, RZ ;  /* 0x0000000609047c10 */ /* 0x000fc6000ff5e0ff */
[----:B------:R-:W-:Y:S01]  /*03d0*/  IMAD R13, R13, 0x100, R8 ;  /* 0x000001000d0d7824 */ /* 0x000fe200078e0208 */
[----:B------:R-:W-:Y:S02]  /*03e0*/  LEA.HI.X.SX32 R5, R9, UR7, 0x1, P2 ;  /* 0x0000000709057c11 */ /* 0x000fe400090f0eff */
[----:B------:R-:W-:-:S03]  /*03f0*/  @!P3 SEL R6, R6, R11, !P4 ;  /* 0x0000000b0606b207 */ /* 0x000fc60006000000 */
[----:B------:R1:W-:Y:S01]  /*0400*/  @!P0 STG.E.U16 desc[UR4][R4.64], R13 ;  /* 0x0000000d04008986 */ /* 0x0003e2000c101504 */
[----:B------:R-:W-:Y:S01]  /*0410*/  @!P5 SEL R7, R7, R12, !P1 ;  /* 0x0000000c0707d207 */ /* 0x000fe20004800000 */
[----:B------:R-:W-:Y:S06]  /*0420*/  @P0 EXIT ;  /* 0x000000000000094d */ /* 0x000fec0003800000 */
[----:B------:R-:W-:Y:S01]  /*0430*/  STG.E.64 desc[UR4][R2.64], R6 ;  /* 0x0000000602007986 */ /* 0x000fe2000c101b04 */
[----:B------:R-:W-:Y:S05]  /*0440*/  EXIT ;  /* 0x000000000000794d */ /* 0x000fea0003800000 */
.L_x_0:
[----:B------:R-:W-:-:S00]  /*0450*/  BRA `(.L_x_0) ;  /* 0xfffffffc00fc7947 */ /* 0x000fc0000383ffff */
[----:B------:R-:W-:-:S00]  /*0460*/  NOP ;  /* 0x0000000000007918 */ /* 0x000fc00000000000 */
        /* <DEDUP_REMOVED lines=9> */
.L_x_1:


//--------------------- .nv.constant0.triton_poi_fused_max_pool2d_with_indices_2 --------------------------
	.section	.nv.constant0.triton_poi_fused_max_pool2d_with_indices_2,"a",@progbits
	.sectionflags	@""
	.align	4
.nv.constant0.triton_poi_fused_max_pool2d_with_indices_2:
	.zero		556
